	.headerflags	@"EF_CUDA_TEXMODE_UNIFIED EF_CUDA_64BIT_ADDRESS EF_CUDA_ACCELERATORS EF_CUDA_SM90 EF_CUDA_VIRTUAL_SM(EF_CUDA_SM90)"
	.elftype	@"ET_EXEC"


//--------------------- .nv.info                  --------------------------
	.section	.nv.info,"",@"SHT_CUDA_INFO"
	.align	4


	//----- nvinfo : EIATTR_REGCOUNT
	.align		4
        /*0000*/ 	.byte	0x04, 0x2f
        /*0002*/ 	.short	(.L_1 - .L_0)
	.align		4
.L_0:
        /*0004*/ 	.word	index@(triton_per_fused_neg_sum_1)
        /*0008*/ 	.word	0x0000000e


	//----- nvinfo : EIATTR_MIN_STACK_SIZE
	.align		4
.L_1:
        /*000c*/ 	.byte	0x04, 0x12
        /*000e*/ 	.short	(.L_3 - .L_2)
	.align		4
.L_2:
        /*0010*/ 	.word	index@(triton_per_fused_neg_sum_1)
        /*0014*/ 	.word	0x00000000


	//----- nvinfo : EIATTR_FRAME_SIZE
	.align		4
.L_3:
        /*0018*/ 	.byte	0x04, 0x11
        /*001a*/ 	.short	(.L_5 - .L_4)
	.align		4
.L_4:
        /*001c*/ 	.word	index@(triton_per_fused_neg_sum_1)
        /*0020*/ 	.word	0x00000000


	//----- nvinfo : EIATTR_MIN_STACK_SIZE
	.align		4
.L_5:
        /*0024*/ 	.byte	0x04, 0x12
        /*0026*/ 	.short	(.L_7 - .L_6)
	.align		4
.L_6:
        /*0028*/ 	.word	index@(triton_per_fused_neg_sum_1)
        /*002c*/ 	.word	0x00000000
.L_7:


//--------------------- .nv.info.triton_per_fused_neg_sum_1 --------------------------
	.section	.nv.info.triton_per_fused_neg_sum_1,"",@"SHT_CUDA_INFO"
	.sectionflags	@""
	.align	4


	//----- nvinfo : EIATTR_CUDA_API_VERSION
	.align		4
        /*0000*/ 	.byte	0x04, 0x37
        /*0002*/ 	.short	(.L_9 - .L_8)
.L_8:
        /*0004*/ 	.word	0x0000007c


	//----- nvinfo : EIATTR_KPARAM_INFO
	.align		4
.L_9:
        /*0008*/ 	.byte	0x04, 0x17
        /*000a*/ 	.short	(.L_11 - .L_10)
.L_10:
        /*000c*/ 	.word	0x00000000
        /*0010*/ 	.short	0x0003
        /*0012*/ 	.short	0x0014
        /*0014*/ 	.byte	0x00, 0xf0, 0x11, 0x00


	//----- nvinfo : EIATTR_KPARAM_INFO
	.align		4
.L_11:
        /*0018*/ 	.byte	0x04, 0x17
        /*001a*/ 	.short	(.L_13 - .L_12)
.L_12:
        /*001c*/ 	.word	0x00000000
        /*0020*/ 	.short	0x0002
        /*0022*/ 	.short	0x0010
        /*0024*/ 	.byte	0x00, 0xf0, 0x11, 0x00


	//----- nvinfo : EIATTR_KPARAM_INFO
	.align		4
.L_13:
        /*0028*/ 	.byte	0x04, 0x17
        /*002a*/ 	.short	(.L_15 - .L_14)
.L_14:
        /*002c*/ 	.word	0x00000000
        /*0030*/ 	.short	0x0001
        /*0032*/ 	.short	0x0008
        /*0034*/ 	.byte	0x00, 0xf4, 0x21, 0x00


	//----- nvinfo : EIATTR_KPARAM_INFO
	.align		4
.L_15:
        /*0038*/ 	.byte	0x04, 0x17
        /*003a*/ 	.short	(.L_17 - .L_16)
.L_16:
        /*003c*/ 	.word	0x00000000
        /*0040*/ 	.short	0x0000
        /*0042*/ 	.short	0x0000
        /*0044*/ 	.byte	0x00, 0xf4, 0x21, 0x00


	//----- nvinfo : EIATTR_SPARSE_MMA_MASK
	.align		4
.L_17:
        /*0048*/ 	.byte	0x03, 0x50
        /*004a*/ 	.short	0x0000


	//----- nvinfo : EIATTR_MAXREG_COUNT
	.align		4
        /*004c*/ 	.byte	0x03, 0x1b
        /*004e*/ 	.short	0x00ff


	//----- nvinfo : EIATTR_COOP_GROUP_MASK_REGIDS
	.align		4
        /*0050*/ 	.byte	0x04, 0x29
        /*0052*/ 	.short	(.L_19 - .L_18)


	//   ....[0]....
.L_18:
        /*0054*/ 	.word	0xffffffff


	//   ....[1]....
        /*0058*/ 	.word	0xffffffff


	//   ....[2]....
        /*005c*/ 	.word	0xffffffff


	//   ....[3]....
        /*0060*/ 	.word	0xffffffff


	//----- nvinfo : EIATTR_COOP_GROUP_INSTR_OFFSETS
	.align		4
.L_19:
        /*0064*/ 	.byte	0x04, 0x28
        /*0066*/ 	.short	(.L_21 - .L_20)


	//   ....[0]....
.L_20:
        /*0068*/ 	.word	0x00000160


	//   ....[1]....
        /*006c*/ 	.word	0x00000190


	//   ....[2]....
        /*0070*/ 	.word	0x000001b0


	//   ....[3]....
        /*0074*/ 	.word	0x000001e0


	//----- nvinfo : EIATTR_EXIT_INSTR_OFFSETS
	.align		4
.L_21:
        /*0078*/ 	.byte	0x04, 0x1c
        /*007a*/ 	.short	(.L_23 - .L_22)


	//   ....[0]....
.L_22:
        /*007c*/ 	.word	0x00000210


	//   ....[1]....
        /*0080*/ 	.word	0x00000230


	//----- nvinfo : EIATTR_REQNTID
	.align		4
.L_23:
        /*0084*/ 	.byte	0x04, 0x10
        /*0086*/ 	.short	(.L_25 - .L_24)
.L_24:
        /*0088*/ 	.word	0x00000040
        /*008c*/ 	.word	0x00000001
        /*0090*/ 	.word	0x00000001


	//----- nvinfo : EIATTR_CBANK_PARAM_SIZE
	.align		4
.L_25:
        /*0094*/ 	.byte	0x03, 0x19
        /*0096*/ 	.short	0x0018


	//----- nvinfo : EIATTR_PARAM_CBANK
	.align		4
        /*0098*/ 	.byte	0x04, 0x0a
        /*009a*/ 	.short	(.L_27 - .L_26)
	.align		4
.L_26:
        /*009c*/ 	.word	index@(.nv.constant0.triton_per_fused_neg_sum_1)
        /*00a0*/ 	.short	0x0210
        /*00a2*/ 	.short	0x0018


	//----- nvinfo : EIATTR_SW_WAR
	.align		4
.L_27:
        /*00a4*/ 	.byte	0x04, 0x36
        /*00a6*/ 	.short	(.L_29 - .L_28)
.L_28:
        /*00a8*/ 	.word	0x00000008
.L_29:


//--------------------- .nv.callgraph             --------------------------
	.section	.nv.callgraph,"",@"SHT_CUDA_CALLGRAPH"
	.align	4
	.sectionentsize	8
	.align		4
        /*0000*/ 	.word	0x00000000
	.align		4
        /*0004*/ 	.word	0xffffffff
	.align		4
        /*0008*/ 	.word	0x00000000
	.align		4
        /*000c*/ 	.word	0xfffffffe
	.align		4
        /*0010*/ 	.word	0x00000000
	.align		4
        /*0014*/ 	.word	0xfffffffd
	.align		4
        /*0018*/ 	.word	0x00000000
	.align		4
        /*001c*/ 	.word	0xfffffffc


//--------------------- .text.triton_per_fused_neg_sum_1 --------------------------
	.section	.text.triton_per_fused_neg_sum_1,"ax",@progbits
	.align	128
        .global         triton_per_fused_neg_sum_1
        .type           triton_per_fused_neg_sum_1,@function
        .size           triton_per_fused_neg_sum_1,(.L_x_1 - triton_per_fused_neg_sum_1)
        .other          triton_per_fused_neg_sum_1,@"STO_CUDA_ENTRY STV_DEFAULT"
triton_per_fused_neg_sum_1:
.text.triton_per_fused_neg_sum_1:
[----:B------:R-:W0:Y:S02]  /*0000*/  LDC R1, c[0x0][0x28] ;  /* 0x00000a00ff017b82 */ /* 0x000e240000000800 */
[----:B------:R-:W1:Y:S01]  /*0010*/  S2R R11, SR_CTAID.X ;  /* 0x00000000000b7919 */ /* 0x000e620000002500 */
[----:B------:R-:W2:Y:S01]  /*0020*/  LDC.64 R2, c[0x0][0x210] ;  /* 0x00008400ff027b82 */ /* 0x000ea20000000a00 */
[----:B------:R-:W-:Y:S01]  /*0030*/  ULDC.64 UR4, c[0x0][0x208] ;  /* 0x0000820000047ab9 */ /* 0x000fe20000000a00 */
[----:B------:R-:W3:Y:S01]  /*0040*/  S2R R10, SR_TID.X ;  /* 0x00000000000a7919 */ /* 0x000ee20000002100 */
[----:B-1----:R-:W-:Y:S02]  /*0050*/  SHF.R.S32.HI R0, RZ, 0x1f, R11 ;  /* 0x0000001fff007819 */ /* 0x002fe4000001140b */
[----:B------:R-:W-:Y:S01]  /*0060*/  ISETP.GE.AND P0, PT, R11, 0x10, PT ;  /* 0x000000100b00780c */ /* 0x000fe20003f06270 */
[----:B---3--:R-:W-:Y:S01]  /*0070*/  IMAD.SHL.U32 R4, R10, 0x4, RZ ;  /* 0x000000040a047824 */ /* 0x008fe200078e00ff */
[----:B------:R-:W-:-:S04]  /*0080*/  LEA.HI R0, R0, R11, RZ, 0x2 ;  /* 0x0000000b00007211 */ /* 0x000fc800078f10ff */
[----:B------:R-:W-:Y:S02]  /*0090*/  LOP3.LUT R5, R4, 0x3c, RZ, 0xc0, !PT ;  /* 0x0000003c04057812 */ /* 0x000fe400078ec0ff */
[C---:B------:R-:W-:Y:S01]  /*00a0*/  LOP3.LUT R4, R0.reuse, 0xfffffffc, RZ, 0xc0, !PT ;  /* 0xfffffffc00047812 */ /* 0x040fe200078ec0ff */
[----:B------:R-:W-:-:S03]  /*00b0*/  IMAD.SHL.U32 R0, R0, 0x10, RZ ;  /* 0x0000001000007824 */ /* 0x000fc600078e00ff */
[----:B------:R-:W-:Y:S02]  /*00c0*/  IADD3 R4, R5, R11, -R4 ;  /* 0x0000000b05047210 */ /* 0x000fe40007ffe804 */
[----:B------:R-:W-:Y:S01]  /*00d0*/  LOP3.LUT R5, R0, 0xffffffc0, RZ, 0xc0, !PT ;  /* 0xffffffc000057812 */ /* 0x000fe200078ec0ff */
[----:B------:R-:W-:-:S04]  /*00e0*/  IMAD.MOV.U32 R0, RZ, RZ, RZ ;  /* 0x000000ffff007224 */ /* 0x000fc800078e00ff */
[----:B------:R-:W-:-:S04]  /*00f0*/  IMAD.IADD R5, R4, 0x1, R5 ;  /* 0x0000000104057824 */ /* 0x000fc800078e0205 */
[----:B--2---:R-:W-:-:S05]  /*0100*/  IMAD.WIDE R2, R5, 0x4, R2 ;  /* 0x0000000405027825 */ /* 0x004fca00078e0202 */
[----:B------:R-:W2:Y:S02]  /*0110*/  @!P0 LDG.E R0, desc[UR4][R2.64] ;  /* 0x0000000402008981 */ /* 0x000ea4000c1e1900 */
[----:B--2---:R-:W-:-:S05]  /*0120*/  SEL R0, R0, RZ, !P0 ;  /* 0x000000ff00007207 */ /* 0x004fca0004000000 */
[----:B------:R-:W-:-:S05]  /*0130*/  FADD R0, RZ, -R0 ;  /* 0x80000000ff007221 */ /* 0x000fca0000000000 */
[----:B------:R-:W-:Y:S02]  /*0140*/  FSEL R0, R0, RZ, !P0 ;  /* 0x000000ff00007208 */ /* 0x000fe40004000000 */
[----:B------:R-:W-:-:S03]  /*0150*/  LOP3.LUT P0, RZ, R10, 0x3f, RZ, 0xc0, !PT ;  /* 0x0000003f0aff7812 */ /* 0x000fc6000780c0ff */
[----:B------:R-:W1:Y:S01]  /*0160*/  SHFL.BFLY PT, R5, R0, 0x8, 0x1f ;  /* 0x0d001f0000057f89 */ /* 0x000e6200000e0000 */
[----:B------:R-:W-:Y:S01]  /*0170*/  ISETP.LT.AND P0, PT, R11, 0x10, !P0 ;  /* 0x000000100b00780c */ /* 0x000fe20004701270 */
[----:B-1----:R-:W-:-:S05]  /*0180*/  FADD R6, R0, R5 ;  /* 0x0000000500067221 */ /* 0x002fca0000000000 */
[----:B------:R-:W1:Y:S02]  /*0190*/  SHFL.BFLY PT, R5, R6, 0x4, 0x1f ;  /* 0x0c801f0006057f89 */ /* 0x000e6400000e0000 */
[----:B-1----:R-:W-:-:S05]  /*01a0*/  FADD R7, R6, R5 ;  /* 0x0000000506077221 */ /* 0x002fca0000000000 */
[----:B------:R-:W1:Y:S02]  /*01b0*/  SHFL.BFLY PT, R4, R7, 0x2, 0x1f ;  /* 0x0c401f0007047f89 */ /* 0x000e6400000e0000 */
[----:B-1----:R-:W-:Y:S02]  /*01c0*/  FADD R8, R7, R4 ;  /* 0x0000000407087221 */ /* 0x002fe40000000000 */
[----:B------:R-:W1:Y:S03]  /*01d0*/  LDC.64 R4, c[0x0][0x218] ;  /* 0x00008600ff047b82 */ /* 0x000e660000000a00 */
[----:B------:R-:W2:Y:S01]  /*01e0*/  SHFL.BFLY PT, R9, R8, 0x1, 0x1f ;  /* 0x0c201f0008097f89 */ /* 0x000ea200000e0000 */
[----:B-1----:R-:W-:-:S04]  /*01f0*/  IMAD.WIDE R2, R11, 0x4, R4 ;  /* 0x000000040b027825 */ /* 0x002fc800078e0204 */
[----:B--2---:R-:W-:Y:S01]  /*0200*/  FADD R9, R8, R9 ;  /* 0x0000000908097221 */ /* 0x004fe20000000000 */
[----:B------:R-:W-:Y:S06]  /*0210*/  @!P0 EXIT ;  /* 0x000000000000894d */ /* 0x000fec0003800000 */
[----:B------:R-:W-:Y:S01]  /*0220*/  STG.E desc[UR4][R2.64], R9 ;  /* 0x0000000902007986 */ /* 0x000fe2000c101904 */
[----:B------:R-:W-:Y:S05]  /*0230*/  EXIT ;  /* 0x000000000000794d */ /* 0x000fea0003800000 */
.L_x_0:
[----:B------:R-:W-:-:S00]  /*0240*/  BRA `(.L_x_0) ;  /* 0xfffffffc00fc7947 */ /* 0x000fc0000383ffff */
[----:B------:R-:W-:-:S00]  /*0250*/  NOP ;  /* 0x0000000000007918 */ /* 0x000fc00000000000 */
        /* <DEDUP_REMOVED lines=10> */
.L_x_1:


//--------------------- .nv.constant0.triton_per_fused_neg_sum_1 --------------------------
	.section	.nv.constant0.triton_per_fused_neg_sum_1,"a",@progbits
	.sectionflags	@""
	.align	4
.nv.constant0.triton_per_fused_neg_sum_1:
	.zero		552
